//
// Generated by NVIDIA NVVM Compiler
//
// Compiler Build ID: CL-36424714
// Cuda compilation tools, release 13.0, V13.0.88
// Based on NVVM 20.0.0
//

.version 9.0
.target sm_100
.address_size 64

	// .globl	_Z12empty_kernelv

.visible .entry _Z12empty_kernelv()
{


	ret;

}
	// .globl	_Z13memcpy_kernelPKfPfm
.visible .entry _Z13memcpy_kernelPKfPfm(
	.param .u64 .ptr .align 1 _Z13memcpy_kernelPKfPfm_param_0,
	.param .u64 .ptr .align 1 _Z13memcpy_kernelPKfPfm_param_1,
	.param .u64 _Z13memcpy_kernelPKfPfm_param_2
)
{
	.reg .pred 	%p<2>;
	.reg .b32 	%r<5>;
	.reg .b32 	%f<2>;
	.reg .b64 	%rd<10>;

	ld.param.u64 	%rd2, [_Z13memcpy_kernelPKfPfm_param_0];
	ld.param.u64 	%rd3, [_Z13memcpy_kernelPKfPfm_param_1];
	ld.param.u64 	%rd4, [_Z13memcpy_kernelPKfPfm_param_2];
	mov.u32 	%r1, %ctaid.x;
	mov.u32 	%r2, %ntid.x;
	mov.u32 	%r3, %tid.x;
	mad.lo.s32 	%r4, %r1, %r2, %r3;
	cvt.u64.u32 	%rd1, %r4;
	setp.le.u64 	%p1, %rd4, %rd1;
	@%p1 bra 	$L__BB1_2;
	cvta.to.global.u64 	%rd5, %rd2;
	cvta.to.global.u64 	%rd6, %rd3;
	shl.b64 	%rd7, %rd1, 2;
	add.s64 	%rd8, %rd5, %rd7;
	ld.global.f32 	%f1, [%rd8];
	add.s64 	%rd9, %rd6, %rd7;
	st.global.f32 	[%rd9], %f1;
$L__BB1_2:
	ret;

}


// ===== COMPILED SASS (sm_100) =====

	.target	sm_100

	.elftype	@"ET_EXEC"


//--------------------- .note.nv.tkinfo           --------------------------
	.section	.note.nv.tkinfo,"",@"SHT_NOTE"
	.sectionflags	@"SHF_NOTE_NV_TKINFO"
	.tkinfo
        /*0018*/ 	.word	0x00000002
        /*0030*/ 	.string	""
        /*0030*/ 	.string	"ptxas"
        /*0030*/ 	.string	"Cuda compilation tools, release 13.0, V13.0.88"
        /*0030*/ 	.string	"Build cuda_13.0.r13.0/compiler.36424714_0"
        /*0030*/ 	.string	"-arch sm_100 -m 64 "



//--------------------- .note.nv.cuinfo           --------------------------
	.section	.note.nv.cuinfo,"",@"SHT_NOTE"
	.sectionflags	@"SHF_NOTE_NV_CUINFO"
        /*0018*/ 	.short	0x0002
        /*001a*/ 	.short	0x0064
        /*001c*/ 	.short	0x0082
	.zero		2


//--------------------- .nv.info                  --------------------------
	.section	.nv.info,"",@"SHT_CUDA_INFO"
	.align	4


	//----- nvinfo : EIATTR_REGCOUNT
	.align		4
        /*0000*/ 	.byte	0x04, 0x2f
        /*0002*/ 	.short	(.L_1 - .L_0)
	.align		4
.L_0:
        /*0004*/ 	.word	index@(_Z12empty_kernelv)
        /*0008*/ 	.word	0x00000004


	//----- nvinfo : EIATTR_FRAME_SIZE
	.align		4
.L_1:
        /*000c*/ 	.byte	0x04, 0x11
        /*000e*/ 	.short	(.L_3 - .L_2)
	.align		4
.L_2:
        /*0010*/ 	.word	index@(_Z12empty_kernelv)
        /*0014*/ 	.word	0x00000000


	//----- nvinfo : EIATTR_REGCOUNT
	.align		4
.L_3:
        /*0018*/ 	.byte	0x04, 0x2f
        /*001a*/ 	.short	(.L_5 - .L_4)
	.align		4
.L_4:
        /*001c*/ 	.word	index@(_Z13memcpy_kernelPKfPfm)
        /*0020*/ 	.word	0x00000008


	//----- nvinfo : EIATTR_FRAME_SIZE
	.align		4
.L_5:
        /*0024*/ 	.byte	0x04, 0x11
        /*0026*/ 	.short	(.L_7 - .L_6)
	.align		4
.L_6:
        /*0028*/ 	.word	index@(_Z13memcpy_kernelPKfPfm)
        /*002c*/ 	.word	0x00000000


	//----- nvinfo : EIATTR_MIN_STACK_SIZE
	.align		4
.L_7:
        /*0030*/ 	.byte	0x04, 0x12
        /*0032*/ 	.short	(.L_9 - .L_8)
	.align		4
.L_8:
        /*0034*/ 	.word	index@(_Z13memcpy_kernelPKfPfm)
        /*0038*/ 	.word	0x00000000


	//----- nvinfo : EIATTR_MIN_STACK_SIZE
	.align		4
.L_9:
        /*003c*/ 	.byte	0x04, 0x12
        /*003e*/ 	.short	(.L_11 - .L_10)
	.align		4
.L_10:
        /*0040*/ 	.word	index@(_Z12empty_kernelv)
        /*0044*/ 	.word	0x00000000
.L_11:


//--------------------- .nv.compat                --------------------------
	.section	.nv.compat,"",@"SHT_CUDA_COMPAT_INFO"
	.align	4
        /*0000*/ 	.byte	0x02, 0x09, 0x00, 0x00, 0x02, 0x02, 0x01, 0x00, 0x02, 0x05, 0x05, 0x00, 0x03, 0x07, 0x01, 0x01
        /*0010*/ 	.byte	0x02, 0x03, 0x00, 0x00, 0x02, 0x06, 0x01, 0x00, 0x04, 0x0b, 0x08, 0x00, 0x09, 0x00, 0x00, 0x00
        /*0020*/ 	.byte	0x00, 0x00, 0x00, 0x00


//--------------------- .nv.info._Z13memcpy_kernelPKfPfm --------------------------
	.section	.nv.info._Z13memcpy_kernelPKfPfm,"",@"SHT_CUDA_INFO"
	.sectionflags	@""
	.align	4


	//----- nvinfo : EIATTR_CUDA_API_VERSION
	.align		4
        /*0000*/ 	.byte	0x04, 0x37
        /*0002*/ 	.short	(.L_13 - .L_12)
.L_12:
        /*0004*/ 	.word	0x00000082


	//----- nvinfo : EIATTR_KPARAM_INFO
	.align		4
.L_13:
        /*0008*/ 	.byte	0x04, 0x17
        /*000a*/ 	.short	(.L_15 - .L_14)
.L_14:
        /*000c*/ 	.word	0x00000000
        /*0010*/ 	.short	0x0002
        /*0012*/ 	.short	0x0010
        /*0014*/ 	.byte	0x00, 0xf0, 0x21, 0x00


	//----- nvinfo : EIATTR_KPARAM_INFO
	.align		4
.L_15:
        /*0018*/ 	.byte	0x04, 0x17
        /*001a*/ 	.short	(.L_17 - .L_16)
.L_16:
        /*001c*/ 	.word	0x00000000
        /*0020*/ 	.short	0x0001
        /*0022*/ 	.short	0x0008
        /*0024*/ 	.byte	0x00, 0xf5, 0x21, 0x00


	//----- nvinfo : EIATTR_KPARAM_INFO
	.align		4
.L_17:
        /*0028*/ 	.byte	0x04, 0x17
        /*002a*/ 	.short	(.L_19 - .L_18)
.L_18:
        /*002c*/ 	.word	0x00000000
        /*0030*/ 	.short	0x0000
        /*0032*/ 	.short	0x0000
        /*0034*/ 	.byte	0x00, 0xf5, 0x21, 0x00


	//----- nvinfo : EIATTR_SPARSE_MMA_MASK
	.align		4
.L_19:
        /*0038*/ 	.byte	0x03, 0x50
        /*003a*/ 	.short	0x0000


	//----- nvinfo : EIATTR_MAXREG_COUNT
	.align		4
        /*003c*/ 	.byte	0x03, 0x1b
        /*003e*/ 	.short	0x00ff


	//----- nvinfo : EIATTR_MERCURY_ISA_VERSION
	.align		4
        /*0040*/ 	.byte	0x03, 0x5f
        /*0042*/ 	.short	0x0101


	//----- nvinfo : EIATTR_VRC_CTA_INIT_COUNT
	.align		4
        /*0044*/ 	.byte	0x02, 0x4a
	.zero		1
	.zero		1


	//----- nvinfo : EIATTR_EXIT_INSTR_OFFSETS
	.align		4
        /*0048*/ 	.byte	0x04, 0x1c
        /*004a*/ 	.short	(.L_21 - .L_20)


	//   ....[0]....
.L_20:
        /*004c*/ 	.word	0x00000080


	//   ....[1]....
        /*0050*/ 	.word	0x00000130


	//----- nvinfo : EIATTR_CBANK_PARAM_SIZE
	.align		4
.L_21:
        /*0054*/ 	.byte	0x03, 0x19
        /*0056*/ 	.short	0x0018


	//----- nvinfo : EIATTR_PARAM_CBANK
	.align		4
        /*0058*/ 	.byte	0x04, 0x0a
        /*005a*/ 	.short	(.L_23 - .L_22)
	.align		4
.L_22:
        /*005c*/ 	.word	index@(.nv.constant0._Z13memcpy_kernelPKfPfm)
        /*0060*/ 	.short	0x0380
        /*0062*/ 	.short	0x0018


	//----- nvinfo : EIATTR_SW_WAR
	.align		4
.L_23:
        /*0064*/ 	.byte	0x04, 0x36
        /*0066*/ 	.short	(.L_25 - .L_24)
.L_24:
        /*0068*/ 	.word	0x00000008
.L_25:


//--------------------- .nv.info._Z12empty_kernelv --------------------------
	.section	.nv.info._Z12empty_kernelv,"",@"SHT_CUDA_INFO"
	.sectionflags	@""
	.align	4


	//----- nvinfo : EIATTR_CUDA_API_VERSION
	.align		4
        /*0000*/ 	.byte	0x04, 0x37
        /*0002*/ 	.short	(.L_27 - .L_26)
.L_26:
        /*0004*/ 	.word	0x00000082


	//----- nvinfo : EIATTR_SPARSE_MMA_MASK
	.align		4
.L_27:
        /*0008*/ 	.byte	0x03, 0x50
        /*000a*/ 	.short	0x0000


	//----- nvinfo : EIATTR_MAXREG_COUNT
	.align		4
        /*000c*/ 	.byte	0x03, 0x1b
        /*000e*/ 	.short	0x00ff


	//----- nvinfo : EIATTR_MERCURY_ISA_VERSION
	.align		4
        /*0010*/ 	.byte	0x03, 0x5f
        /*0012*/ 	.short	0x0101


	//----- nvinfo : EIATTR_VRC_CTA_INIT_COUNT
	.align		4
        /*0014*/ 	.byte	0x02, 0x4a
	.zero		1
	.zero		1


	//----- nvinfo : EIATTR_EXIT_INSTR_OFFSETS
	.align		4
        /*0018*/ 	.byte	0x04, 0x1c
        /*001a*/ 	.short	(.L_29 - .L_28)


	//   ....[0]....
.L_28:
        /*001c*/ 	.word	0x00000010


	//----- nvinfo : EIATTR_SW_WAR
	.align		4
.L_29:
        /*0020*/ 	.byte	0x04, 0x36
        /*0022*/ 	.short	(.L_31 - .L_30)
.L_30:
        /*0024*/ 	.word	0x00000008
.L_31:


//--------------------- .nv.callgraph             --------------------------
	.section	.nv.callgraph,"",@"SHT_CUDA_CALLGRAPH"
	.align	4
	.sectionentsize	8
	.align		4
        /*0000*/ 	.word	0x00000000
	.align		4
        /*0004*/ 	.word	0xffffffff
	.align		4
        /*0008*/ 	.word	0x00000000
	.align		4
        /*000c*/ 	.word	0xfffffffe
	.align		4
        /*0010*/ 	.word	0x00000000
	.align		4
        /*0014*/ 	.word	0xfffffffd
	.align		4
        /*0018*/ 	.word	0x00000000
	.align		4
        /*001c*/ 	.word	0xfffffffc


//--------------------- .text._Z13memcpy_kernelPKfPfm --------------------------
	.section	.text._Z13memcpy_kernelPKfPfm,"ax",@progbits
	.align	128
        .global         _Z13memcpy_kernelPKfPfm
        .type           _Z13memcpy_kernelPKfPfm,@function
        .size           _Z13memcpy_kernelPKfPfm,(.L_x_2 - _Z13memcpy_kernelPKfPfm)
        .other          _Z13memcpy_kernelPKfPfm,@"STO_CUDA_ENTRY STV_DEFAULT"
_Z13memcpy_kernelPKfPfm:
.text._Z13memcpy_kernelPKfPfm:
[----:B------:R-:W-:Y:S01]  /*0000*/  LDC R1, c[0x0][0x37c] ;  /* 0x0000df00ff017b82 */ /* 0x000fe20000000800 */
[----:B------:R-:W0:Y:S07]  /*0010*/  S2R R3, SR_TID.X ;  /* 0x0000000000037919 */ /* 0x000e2e0000002100 */
[----:B------:R-:W0:Y:S01]  /*0020*/  S2UR UR4, SR_CTAID.X ;  /* 0x00000000000479c3 */ /* 0x000e220000002500 */
[----:B------:R-:W1:Y:S07]  /*0030*/  LDCU.64 UR6, c[0x0][0x390] ;  /* 0x00007200ff0677ac */ /* 0x000e6e0008000a00 */
[----:B------:R-:W0:Y:S02]  /*0040*/  LDC R0, c[0x0][0x360] ;  /* 0x0000d800ff007b82 */ /* 0x000e240000000800 */
[----:B0-----:R-:W-:-:S05]  /*0050*/  IMAD R0, R0, UR4, R3 ;  /* 0x0000000400007c24 */ /* 0x001fca000f8e0203 */
[----:B-1----:R-:W-:-:S04]  /*0060*/  ISETP.GE.U32.AND P0, PT, R0, UR6, PT ;  /* 0x0000000600007c0c */ /* 0x002fc8000bf06070 */
[----:B------:R-:W-:-:S13]  /*0070*/  ISETP.GE.U32.AND.EX P0, PT, RZ, UR7, PT, P0 ;  /* 0x00000007ff007c0c */ /* 0x000fda000bf06100 */
[----:B------:R-:W-:Y:S05]  /*0080*/  @P0 EXIT ;  /* 0x000000000000094d */ /* 0x000fea0003800000 */
[----:B------:R-:W0:Y:S01]  /*0090*/  LDCU.128 UR8, c[0x0][0x380] ;  /* 0x00007000ff0877ac */ /* 0x000e220008000c00 */
[----:B------:R-:W-:Y:S01]  /*00a0*/  IMAD.SHL.U32 R4, R0, 0x4, RZ ;  /* 0x0000000400047824 */ /* 0x000fe200078e00ff */
[----:B------:R-:W-:Y:S01]  /*00b0*/  SHF.R.U32.HI R0, RZ, 0x1e, R0 ;  /* 0x0000001eff007819 */ /* 0x000fe20000011600 */
[----:B------:R-:W1:Y:S03]  /*00c0*/  LDCU.64 UR4, c[0x0][0x358] ;  /* 0x00006b00ff0477ac */ /* 0x000e660008000a00 */
[----:B0-----:R-:W-:-:S04]  /*00d0*/  IADD3 R2, P0, PT, R4, UR8, RZ ;  /* 0x0000000804027c10 */ /* 0x001fc8000ff1e0ff */
[----:B------:R-:W-:-:S06]  /*00e0*/  IADD3.X R3, PT, PT, R0, UR9, RZ, P0, !PT ;  /* 0x0000000900037c10 */ /* 0x000fcc00087fe4ff */
[----:B-1----:R-:W2:Y:S01]  /*00f0*/  LDG.E R3, desc[UR4][R2.64] ;  /* 0x0000000402037981 */ /* 0x002ea2000c1e1900 */
[----:B------:R-:W-:-:S04]  /*0100*/  IADD3 R4, P0, PT, R4, UR10, RZ ;  /* 0x0000000a04047c10 */ /* 0x000fc8000ff1e0ff */
[----:B------:R-:W-:-:S05]  /*0110*/  IADD3.X R5, PT, PT, R0, UR11, RZ, P0, !PT ;  /* 0x0000000b00057c10 */ /* 0x000fca00087fe4ff */
[----:B--2---:R-:W-:Y:S01]  /*0120*/  STG.E desc[UR4][R4.64], R3 ;  /* 0x0000000304007986 */ /* 0x004fe2000c101904 */
[----:B------:R-:W-:Y:S05]  /*0130*/  EXIT ;  /* 0x000000000000794d */ /* 0x000fea0003800000 */
.L_x_0:
[----:B------:R-:W-:-:S00]  /*0140*/  BRA `(.L_x_0) ;  /* 0xfffffffc00fc7947 */ /* 0x000fc0000383ffff */
[----:B------:R-:W-:-:S00]  /*0150*/  NOP ;  /* 0x0000000000007918 */ /* 0x000fc00000000000 */
        /* <DEDUP_REMOVED lines=10> */
.L_x_2:


//--------------------- .text._Z12empty_kernelv   --------------------------
	.section	.text._Z12empty_kernelv,"ax",@progbits
	.align	128
        .global         _Z12empty_kernelv
        .type           _Z12empty_kernelv,@function
        .size           _Z12empty_kernelv,(.L_x_3 - _Z12empty_kernelv)
        .other          _Z12empty_kernelv,@"STO_CUDA_ENTRY STV_DEFAULT"
_Z12empty_kernelv:
.text._Z12empty_kernelv:
[----:B------:R-:W-:Y:S01]  /*0000*/  LDC R1, c[0x0][0x37c] ;  /* 0x0000df00ff017b82 */ /* 0x000fe20000000800 */
[----:B------:R-:W-:Y:S05]  /*0010*/  EXIT ;  /* 0x000000000000794d */ /* 0x000fea0003800000 */
.L_x_1:
        /* <DEDUP_REMOVED lines=14> */
.L_x_3:


//--------------------- .nv.shared.reserved.0     --------------------------
	.section	.nv.shared.reserved.0,"aw",@nobits
	.weak		__nv_reservedSMEM_offset_0_alias
	.size		__nv_reservedSMEM_offset_0_alias, 0, 64
	.other		__nv_reservedSMEM_offset_0_alias,@"STO_CUDA_RESERVED_SHARED STV_DEFAULT"
__nv_reservedSMEM_offset_0_alias:
	.zero		0
	.zero		64


//--------------------- .nv.constant0._Z13memcpy_kernelPKfPfm --------------------------
	.section	.nv.constant0._Z13memcpy_kernelPKfPfm,"a",@progbits
	.sectionflags	@""
	.align	4
.nv.constant0._Z13memcpy_kernelPKfPfm:
	.zero		920


//--------------------- .nv.constant0._Z12empty_kernelv --------------------------
	.section	.nv.constant0._Z12empty_kernelv,"a",@progbits
	.sectionflags	@""
	.align	4
.nv.constant0._Z12empty_kernelv:
	.zero		896


//--------------------- SYMBOLS --------------------------

	.type		.nv.reservedSmem.offset0,@object
	.size		.nv.reservedSmem.offset0,0x4
